//
// Generated by NVIDIA NVVM Compiler
//
// Compiler Build ID: CL-36424714
// Cuda compilation tools, release 13.0, V13.0.88
// Based on NVVM 20.0.0
//

.version 9.0
.target sm_100
.address_size 64

	// .globl	_Z4ddpmPfS_S_ff
// _ZZ4ddpmPfS_S_ffE12noised_image has been demoted
// _ZZ4ddpmPfS_S_ffE10noise_tile has been demoted
// _ZZ12ddpm_denoisePfS_S_fffE8img_tile has been demoted
// _ZZ12ddpm_denoisePfS_S_fffE10noise_tile has been demoted

.visible .entry _Z4ddpmPfS_S_ff(
	.param .u64 .ptr .align 1 _Z4ddpmPfS_S_ff_param_0,
	.param .u64 .ptr .align 1 _Z4ddpmPfS_S_ff_param_1,
	.param .u64 .ptr .align 1 _Z4ddpmPfS_S_ff_param_2,
	.param .f32 _Z4ddpmPfS_S_ff_param_3,
	.param .f32 _Z4ddpmPfS_S_ff_param_4
)
{
	.reg .pred 	%p<6>;
	.reg .b32 	%r<32>;
	.reg .b32 	%f<9>;
	.reg .b64 	%rd<12>;
	// demoted variable
	.shared .align 4 .b8 _ZZ4ddpmPfS_S_ffE12noised_image[3072];
	// demoted variable
	.shared .align 4 .b8 _ZZ4ddpmPfS_S_ffE10noise_tile[3072];
	ld.param.u64 	%rd1, [_Z4ddpmPfS_S_ff_param_0];
	ld.param.u64 	%rd2, [_Z4ddpmPfS_S_ff_param_1];
	ld.param.u64 	%rd3, [_Z4ddpmPfS_S_ff_param_2];
	ld.param.f32 	%f1, [_Z4ddpmPfS_S_ff_param_3];
	ld.param.f32 	%f2, [_Z4ddpmPfS_S_ff_param_4];
	mov.u32 	%r1, %tid.x;
	mov.u32 	%r2, %tid.y;
	mov.u32 	%r7, %ntid.x;
	mov.u32 	%r8, %ctaid.x;
	mad.lo.s32 	%r3, %r7, %r8, %r1;
	mov.u32 	%r9, %ntid.y;
	mov.u32 	%r10, %ctaid.y;
	mad.lo.s32 	%r4, %r9, %r10, %r2;
	mov.u32 	%r11, %ctaid.z;
	mul.lo.s32 	%r5, %r11, 10000;
	shl.b32 	%r6, %r11, 8;
	setp.lt.u32 	%p2, %r4, 100;
	setp.lt.s32 	%p3, %r3, 100;
	and.pred  	%p1, %p2, %p3;
	not.pred 	%p4, %p1;
	@%p4 bra 	$L__BB0_2;
	cvta.to.global.u64 	%rd4, %rd2;
	cvta.to.global.u64 	%rd5, %rd1;
	add.s32 	%r12, %r3, %r5;
	mad.lo.s32 	%r13, %r4, 100, %r12;
	mul.wide.s32 	%rd6, %r13, 4;
	add.s64 	%rd7, %rd4, %rd6;
	ld.global.f32 	%f3, [%rd7];
	add.s32 	%r14, %r6, %r1;
	shl.b32 	%r15, %r2, 4;
	add.s32 	%r16, %r14, %r15;
	shl.b32 	%r17, %r16, 2;
	mov.u32 	%r18, _ZZ4ddpmPfS_S_ffE12noised_image;
	add.s32 	%r19, %r18, %r17;
	st.shared.f32 	[%r19], %f3;
	add.s64 	%rd8, %rd5, %rd6;
	ld.global.f32 	%f4, [%rd8];
	mov.u32 	%r20, _ZZ4ddpmPfS_S_ffE10noise_tile;
	add.s32 	%r21, %r20, %r17;
	st.shared.f32 	[%r21], %f4;
$L__BB0_2:
	bar.sync 	0;
	@%p4 bra 	$L__BB0_4;
	add.s32 	%r22, %r6, %r1;
	shl.b32 	%r23, %r2, 4;
	add.s32 	%r24, %r22, %r23;
	shl.b32 	%r25, %r24, 2;
	mov.u32 	%r26, _ZZ4ddpmPfS_S_ffE12noised_image;
	add.s32 	%r27, %r26, %r25;
	ld.shared.f32 	%f5, [%r27];
	mov.u32 	%r28, _ZZ4ddpmPfS_S_ffE10noise_tile;
	add.s32 	%r29, %r28, %r25;
	ld.shared.f32 	%f6, [%r29];
	mul.f32 	%f7, %f1, %f6;
	fma.rn.f32 	%f8, %f2, %f5, %f7;
	add.s32 	%r30, %r3, %r5;
	mad.lo.s32 	%r31, %r4, 100, %r30;
	cvta.to.global.u64 	%rd9, %rd3;
	mul.wide.s32 	%rd10, %r31, 4;
	add.s64 	%rd11, %rd9, %rd10;
	st.global.f32 	[%rd11], %f8;
$L__BB0_4:
	ret;

}
	// .globl	_Z12ddpm_denoisePfS_S_fff
.visible .entry _Z12ddpm_denoisePfS_S_fff(
	.param .u64 .ptr .align 1 _Z12ddpm_denoisePfS_S_fff_param_0,
	.param .u64 .ptr .align 1 _Z12ddpm_denoisePfS_S_fff_param_1,
	.param .u64 .ptr .align 1 _Z12ddpm_denoisePfS_S_fff_param_2,
	.param .f32 _Z12ddpm_denoisePfS_S_fff_param_3,
	.param .f32 _Z12ddpm_denoisePfS_S_fff_param_4,
	.param .f32 _Z12ddpm_denoisePfS_S_fff_param_5
)
{
	.reg .pred 	%p<6>;
	.reg .b32 	%r<32>;
	.reg .b32 	%f<19>;
	.reg .b64 	%rd<12>;
	// demoted variable
	.shared .align 4 .b8 _ZZ12ddpm_denoisePfS_S_fffE8img_tile[3072];
	// demoted variable
	.shared .align 4 .b8 _ZZ12ddpm_denoisePfS_S_fffE10noise_tile[3072];
	ld.param.u64 	%rd1, [_Z12ddpm_denoisePfS_S_fff_param_0];
	ld.param.u64 	%rd2, [_Z12ddpm_denoisePfS_S_fff_param_1];
	ld.param.u64 	%rd3, [_Z12ddpm_denoisePfS_S_fff_param_2];
	ld.param.f32 	%f1, [_Z12ddpm_denoisePfS_S_fff_param_3];
	ld.param.f32 	%f2, [_Z12ddpm_denoisePfS_S_fff_param_4];
	ld.param.f32 	%f3, [_Z12ddpm_denoisePfS_S_fff_param_5];
	mov.u32 	%r1, %tid.x;
	mov.u32 	%r2, %tid.y;
	mov.u32 	%r7, %ntid.x;
	mov.u32 	%r8, %ctaid.x;
	mad.lo.s32 	%r3, %r7, %r8, %r1;
	mov.u32 	%r9, %ntid.y;
	mov.u32 	%r10, %ctaid.y;
	mad.lo.s32 	%r4, %r9, %r10, %r2;
	mov.u32 	%r11, %ctaid.z;
	mul.lo.s32 	%r5, %r11, 10000;
	shl.b32 	%r6, %r11, 8;
	setp.lt.u32 	%p2, %r4, 100;
	setp.lt.s32 	%p3, %r3, 100;
	and.pred  	%p1, %p2, %p3;
	not.pred 	%p4, %p1;
	@%p4 bra 	$L__BB1_2;
	cvta.to.global.u64 	%rd4, %rd1;
	cvta.to.global.u64 	%rd5, %rd2;
	add.s32 	%r12, %r3, %r5;
	mad.lo.s32 	%r13, %r4, 100, %r12;
	mul.wide.s32 	%rd6, %r13, 4;
	add.s64 	%rd7, %rd4, %rd6;
	ld.global.f32 	%f4, [%rd7];
	add.s32 	%r14, %r6, %r1;
	shl.b32 	%r15, %r2, 4;
	add.s32 	%r16, %r14, %r15;
	shl.b32 	%r17, %r16, 2;
	mov.u32 	%r18, _ZZ12ddpm_denoisePfS_S_fffE8img_tile;
	add.s32 	%r19, %r18, %r17;
	st.shared.f32 	[%r19], %f4;
	add.s64 	%rd8, %rd5, %rd6;
	ld.global.f32 	%f5, [%rd8];
	mov.u32 	%r20, _ZZ12ddpm_denoisePfS_S_fffE10noise_tile;
	add.s32 	%r21, %r20, %r17;
	st.shared.f32 	[%r21], %f5;
$L__BB1_2:
	bar.sync 	0;
	@%p4 bra 	$L__BB1_4;
	sqrt.rn.f32 	%f6, %f1;
	rcp.rn.f32 	%f7, %f6;
	add.s32 	%r22, %r6, %r1;
	shl.b32 	%r23, %r2, 4;
	add.s32 	%r24, %r22, %r23;
	shl.b32 	%r25, %r24, 2;
	mov.u32 	%r26, _ZZ12ddpm_denoisePfS_S_fffE8img_tile;
	add.s32 	%r27, %r26, %r25;
	ld.shared.f32 	%f8, [%r27];
	mov.f32 	%f9, 0f3F800000;
	sub.f32 	%f10, %f9, %f1;
	sub.f32 	%f11, %f9, %f2;
	sqrt.rn.f32 	%f12, %f11;
	div.rn.f32 	%f13, %f10, %f12;
	mov.u32 	%r28, _ZZ12ddpm_denoisePfS_S_fffE10noise_tile;
	add.s32 	%r29, %r28, %r25;
	ld.shared.f32 	%f14, [%r29];
	mul.f32 	%f15, %f13, %f14;
	sub.f32 	%f16, %f8, %f15;
	mul.f32 	%f17, %f7, %f16;
	fma.rn.f32 	%f18, %f3, %f14, %f17;
	add.s32 	%r30, %r3, %r5;
	mad.lo.s32 	%r31, %r4, 100, %r30;
	cvta.to.global.u64 	%rd9, %rd3;
	mul.wide.s32 	%rd10, %r31, 4;
	add.s64 	%rd11, %rd9, %rd10;
	st.global.f32 	[%rd11], %f18;
$L__BB1_4:
	ret;

}


// ===== COMPILED SASS (sm_100) =====

	.target	sm_100

	.elftype	@"ET_EXEC"


//--------------------- .note.nv.tkinfo           --------------------------
	.section	.note.nv.tkinfo,"",@"SHT_NOTE"
	.sectionflags	@"SHF_NOTE_NV_TKINFO"
	.tkinfo
        /*0018*/ 	.word	0x00000002
        /*0030*/ 	.string	""
        /*0030*/ 	.string	"ptxas"
        /*0030*/ 	.string	"Cuda compilation tools, release 13.0, V13.0.88"
        /*0030*/ 	.string	"Build cuda_13.0.r13.0/compiler.36424714_0"
        /*0030*/ 	.string	"-arch sm_100 -m 64 "



//--------------------- .note.nv.cuinfo           --------------------------
	.section	.note.nv.cuinfo,"",@"SHT_NOTE"
	.sectionflags	@"SHF_NOTE_NV_CUINFO"
        /*0018*/ 	.short	0x0002
        /*001a*/ 	.short	0x0064
        /*001c*/ 	.short	0x0082
	.zero		2


//--------------------- .nv.info                  --------------------------
	.section	.nv.info,"",@"SHT_CUDA_INFO"
	.align	4


	//----- nvinfo : EIATTR_REGCOUNT
	.align		4
        /*0000*/ 	.byte	0x04, 0x2f
        /*0002*/ 	.short	(.L_1 - .L_0)
	.align		4
.L_0:
        /*0004*/ 	.word	index@(_Z4ddpmPfS_S_ff)
        /*0008*/ 	.word	0x0000000e


	//----- nvinfo : EIATTR_FRAME_SIZE
	.align		4
.L_1:
        /*000c*/ 	.byte	0x04, 0x11
        /*000e*/ 	.short	(.L_3 - .L_2)
	.align		4
.L_2:
        /*0010*/ 	.word	index@(_Z4ddpmPfS_S_ff)
        /*0014*/ 	.word	0x00000000


	//----- nvinfo : EIATTR_REGCOUNT
	.align		4
.L_3:
        /*0018*/ 	.byte	0x04, 0x2f
        /*001a*/ 	.short	(.L_5 - .L_4)
	.align		4
.L_4:
        /*001c*/ 	.word	index@(_Z12ddpm_denoisePfS_S_fff)
        /*0020*/ 	.word	0x00000014


	//----- nvinfo : EIATTR_FRAME_SIZE
	.align		4
.L_5:
        /*0024*/ 	.byte	0x04, 0x11
        /*0026*/ 	.short	(.L_7 - .L_6)
	.align		4
.L_6:
        /*0028*/ 	.word	index@($__internal_2_$__cuda_sm3x_div_rn_noftz_f32_slowpath)
        /*002c*/ 	.word	0x00000000


	//----- nvinfo : EIATTR_FRAME_SIZE
	.align		4
.L_7:
        /*0030*/ 	.byte	0x04, 0x11
        /*0032*/ 	.short	(.L_9 - .L_8)
	.align		4
.L_8:
        /*0034*/ 	.word	index@($__internal_1_$__cuda_sm20_sqrt_rn_f32_slowpath)
        /*0038*/ 	.word	0x00000000


	//----- nvinfo : EIATTR_FRAME_SIZE
	.align		4
.L_9:
        /*003c*/ 	.byte	0x04, 0x11
        /*003e*/ 	.short	(.L_11 - .L_10)
	.align		4
.L_10:
        /*0040*/ 	.word	index@($__internal_0_$__cuda_sm20_rcp_rn_f32_slowpath)
        /*0044*/ 	.word	0x00000000


	//----- nvinfo : EIATTR_FRAME_SIZE
	.align		4
.L_11:
        /*0048*/ 	.byte	0x04, 0x11
        /*004a*/ 	.short	(.L_13 - .L_12)
	.align		4
.L_12:
        /*004c*/ 	.word	index@(_Z12ddpm_denoisePfS_S_fff)
        /*0050*/ 	.word	0x00000000


	//----- nvinfo : EIATTR_MIN_STACK_SIZE
	.align		4
.L_13:
        /*0054*/ 	.byte	0x04, 0x12
        /*0056*/ 	.short	(.L_15 - .L_14)
	.align		4
.L_14:
        /*0058*/ 	.word	index@(_Z12ddpm_denoisePfS_S_fff)
        /*005c*/ 	.word	0x00000000


	//----- nvinfo : EIATTR_MIN_STACK_SIZE
	.align		4
.L_15:
        /*0060*/ 	.byte	0x04, 0x12
        /*0062*/ 	.short	(.L_17 - .L_16)
	.align		4
.L_16:
        /*0064*/ 	.word	index@(_Z4ddpmPfS_S_ff)
        /*0068*/ 	.word	0x00000000
.L_17:


//--------------------- .nv.compat                --------------------------
	.section	.nv.compat,"",@"SHT_CUDA_COMPAT_INFO"
	.align	4
        /*0000*/ 	.byte	0x02, 0x09, 0x00, 0x00, 0x02, 0x02, 0x01, 0x00, 0x02, 0x05, 0x05, 0x00, 0x03, 0x07, 0x01, 0x01
        /*0010*/ 	.byte	0x02, 0x03, 0x00, 0x00, 0x02, 0x06, 0x01, 0x00, 0x04, 0x0b, 0x08, 0x00, 0x01, 0x00, 0x00, 0x00
        /*0020*/ 	.byte	0x00, 0x00, 0x00, 0x00


//--------------------- .nv.info._Z12ddpm_denoisePfS_S_fff --------------------------
	.section	.nv.info._Z12ddpm_denoisePfS_S_fff,"",@"SHT_CUDA_INFO"
	.sectionflags	@""
	.align	4


	//----- nvinfo : EIATTR_CUDA_API_VERSION
	.align		4
        /*0000*/ 	.byte	0x04, 0x37
        /*0002*/ 	.short	(.L_19 - .L_18)
.L_18:
        /*0004*/ 	.word	0x00000082


	//----- nvinfo : EIATTR_KPARAM_INFO
	.align		4
.L_19:
        /*0008*/ 	.byte	0x04, 0x17
        /*000a*/ 	.short	(.L_21 - .L_20)
.L_20:
        /*000c*/ 	.word	0x00000000
        /*0010*/ 	.short	0x0005
        /*0012*/ 	.short	0x0020
        /*0014*/ 	.byte	0x00, 0xf0, 0x11, 0x00


	//----- nvinfo : EIATTR_KPARAM_INFO
	.align		4
.L_21:
        /*0018*/ 	.byte	0x04, 0x17
        /*001a*/ 	.short	(.L_23 - .L_22)
.L_22:
        /*001c*/ 	.word	0x00000000
        /*0020*/ 	.short	0x0004
        /*0022*/ 	.short	0x001c
        /*0024*/ 	.byte	0x00, 0xf0, 0x11, 0x00


	//----- nvinfo : EIATTR_KPARAM_INFO
	.align		4
.L_23:
        /*0028*/ 	.byte	0x04, 0x17
        /*002a*/ 	.short	(.L_25 - .L_24)
.L_24:
        /*002c*/ 	.word	0x00000000
        /*0030*/ 	.short	0x0003
        /*0032*/ 	.short	0x0018
        /*0034*/ 	.byte	0x00, 0xf0, 0x11, 0x00


	//----- nvinfo : EIATTR_KPARAM_INFO
	.align		4
.L_25:
        /*0038*/ 	.byte	0x04, 0x17
        /*003a*/ 	.short	(.L_27 - .L_26)
.L_26:
        /*003c*/ 	.word	0x00000000
        /*0040*/ 	.short	0x0002
        /*0042*/ 	.short	0x0010
        /*0044*/ 	.byte	0x00, 0xf5, 0x21, 0x00


	//----- nvinfo : EIATTR_KPARAM_INFO
	.align		4
.L_27:
        /*0048*/ 	.byte	0x04, 0x17
        /*004a*/ 	.short	(.L_29 - .L_28)
.L_28:
        /*004c*/ 	.word	0x00000000
        /*0050*/ 	.short	0x0001
        /*0052*/ 	.short	0x0008
        /*0054*/ 	.byte	0x00, 0xf5, 0x21, 0x00


	//----- nvinfo : EIATTR_KPARAM_INFO
	.align		4
.L_29:
        /*0058*/ 	.byte	0x04, 0x17
        /*005a*/ 	.short	(.L_31 - .L_30)
.L_30:
        /*005c*/ 	.word	0x00000000
        /*0060*/ 	.short	0x0000
        /*0062*/ 	.short	0x0000
        /*0064*/ 	.byte	0x00, 0xf5, 0x21, 0x00


	//----- nvinfo : EIATTR_SPARSE_MMA_MASK
	.align		4
.L_31:
        /*0068*/ 	.byte	0x03, 0x50
        /*006a*/ 	.short	0x0000


	//----- nvinfo : EIATTR_MAXREG_COUNT
	.align		4
        /*006c*/ 	.byte	0x03, 0x1b
        /*006e*/ 	.short	0x00ff


	//----- nvinfo : EIATTR_NUM_BARRIERS
	.align		4
        /*0070*/ 	.byte	0x02, 0x4c
        /*0072*/ 	.byte	0x01
	.zero		1


	//----- nvinfo : EIATTR_MERCURY_ISA_VERSION
	.align		4
        /*0074*/ 	.byte	0x03, 0x5f
        /*0076*/ 	.short	0x0101


	//----- nvinfo : EIATTR_VRC_CTA_INIT_COUNT
	.align		4
        /*0078*/ 	.byte	0x02, 0x4a
	.zero		1
	.zero		1


	//----- nvinfo : EIATTR_EXIT_INSTR_OFFSETS
	.align		4
        /*007c*/ 	.byte	0x04, 0x1c
        /*007e*/ 	.short	(.L_33 - .L_32)


	//   ....[0]....
.L_32:
        /*0080*/ 	.word	0x00000240


	//   ....[1]....
        /*0084*/ 	.word	0x000006f0


	//----- nvinfo : EIATTR_CRS_STACK_SIZE
	.align		4
.L_33:
        /*0088*/ 	.byte	0x04, 0x1e
        /*008a*/ 	.short	(.L_35 - .L_34)
.L_34:
        /*008c*/ 	.word	0x00000000


	//----- nvinfo : EIATTR_CBANK_PARAM_SIZE
	.align		4
.L_35:
        /*0090*/ 	.byte	0x03, 0x19
        /*0092*/ 	.short	0x0024


	//----- nvinfo : EIATTR_PARAM_CBANK
	.align		4
        /*0094*/ 	.byte	0x04, 0x0a
        /*0096*/ 	.short	(.L_37 - .L_36)
	.align		4
.L_36:
        /*0098*/ 	.word	index@(.nv.constant0._Z12ddpm_denoisePfS_S_fff)
        /*009c*/ 	.short	0x0380
        /*009e*/ 	.short	0x0024


	//----- nvinfo : EIATTR_SW_WAR
	.align		4
.L_37:
        /*00a0*/ 	.byte	0x04, 0x36
        /*00a2*/ 	.short	(.L_39 - .L_38)
.L_38:
        /*00a4*/ 	.word	0x00000008
.L_39:


//--------------------- .nv.info._Z4ddpmPfS_S_ff  --------------------------
	.section	.nv.info._Z4ddpmPfS_S_ff,"",@"SHT_CUDA_INFO"
	.sectionflags	@""
	.align	4


	//----- nvinfo : EIATTR_CUDA_API_VERSION
	.align		4
        /*0000*/ 	.byte	0x04, 0x37
        /*0002*/ 	.short	(.L_41 - .L_40)
.L_40:
        /*0004*/ 	.word	0x00000082


	//----- nvinfo : EIATTR_KPARAM_INFO
	.align		4
.L_41:
        /*0008*/ 	.byte	0x04, 0x17
        /*000a*/ 	.short	(.L_43 - .L_42)
.L_42:
        /*000c*/ 	.word	0x00000000
        /*0010*/ 	.short	0x0004
        /*0012*/ 	.short	0x001c
        /*0014*/ 	.byte	0x00, 0xf0, 0x11, 0x00


	//----- nvinfo : EIATTR_KPARAM_INFO
	.align		4
.L_43:
        /*0018*/ 	.byte	0x04, 0x17
        /*001a*/ 	.short	(.L_45 - .L_44)
.L_44:
        /*001c*/ 	.word	0x00000000
        /*0020*/ 	.short	0x0003
        /*0022*/ 	.short	0x0018
        /*0024*/ 	.byte	0x00, 0xf0, 0x11, 0x00


	//----- nvinfo : EIATTR_KPARAM_INFO
	.align		4
.L_45:
        /*0028*/ 	.byte	0x04, 0x17
        /*002a*/ 	.short	(.L_47 - .L_46)
.L_46:
        /*002c*/ 	.word	0x00000000
        /*0030*/ 	.short	0x0002
        /*0032*/ 	.short	0x0010
        /*0034*/ 	.byte	0x00, 0xf5, 0x21, 0x00


	//----- nvinfo : EIATTR_KPARAM_INFO
	.align		4
.L_47:
        /*0038*/ 	.byte	0x04, 0x17
        /*003a*/ 	.short	(.L_49 - .L_48)
.L_48:
        /*003c*/ 	.word	0x00000000
        /*0040*/ 	.short	0x0001
        /*0042*/ 	.short	0x0008
        /*0044*/ 	.byte	0x00, 0xf5, 0x21, 0x00


	//----- nvinfo : EIATTR_KPARAM_INFO
	.align		4
.L_49:
        /*0048*/ 	.byte	0x04, 0x17
        /*004a*/ 	.short	(.L_51 - .L_50)
.L_50:
        /*004c*/ 	.word	0x00000000
        /*0050*/ 	.short	0x0000
        /*0052*/ 	.short	0x0000
        /*0054*/ 	.byte	0x00, 0xf5, 0x21, 0x00


	//----- nvinfo : EIATTR_SPARSE_MMA_MASK
	.align		4
.L_51:
        /*0058*/ 	.byte	0x03, 0x50
        /*005a*/ 	.short	0x0000


	//----- nvinfo : EIATTR_MAXREG_COUNT
	.align		4
        /*005c*/ 	.byte	0x03, 0x1b
        /*005e*/ 	.short	0x00ff


	//----- nvinfo : EIATTR_NUM_BARRIERS
	.align		4
        /*0060*/ 	.byte	0x02, 0x4c
        /*0062*/ 	.byte	0x01
	.zero		1


	//----- nvinfo : EIATTR_MERCURY_ISA_VERSION
	.align		4
        /*0064*/ 	.byte	0x03, 0x5f
        /*0066*/ 	.short	0x0101


	//----- nvinfo : EIATTR_VRC_CTA_INIT_COUNT
	.align		4
        /*0068*/ 	.byte	0x02, 0x4a
	.zero		1
	.zero		1


	//----- nvinfo : EIATTR_EXIT_INSTR_OFFSETS
	.align		4
        /*006c*/ 	.byte	0x04, 0x1c
        /*006e*/ 	.short	(.L_53 - .L_52)


	//   ....[0]....
.L_52:
        /*0070*/ 	.word	0x00000240


	//   ....[1]....
        /*0074*/ 	.word	0x00000380


	//----- nvinfo : EIATTR_CRS_STACK_SIZE
	.align		4
.L_53:
        /*0078*/ 	.byte	0x04, 0x1e
        /*007a*/ 	.short	(.L_55 - .L_54)
.L_54:
        /*007c*/ 	.word	0x00000000


	//----- nvinfo : EIATTR_CBANK_PARAM_SIZE
	.align		4
.L_55:
        /*0080*/ 	.byte	0x03, 0x19
        /*0082*/ 	.short	0x0020


	//----- nvinfo : EIATTR_PARAM_CBANK
	.align		4
        /*0084*/ 	.byte	0x04, 0x0a
        /*0086*/ 	.short	(.L_57 - .L_56)
	.align		4
.L_56:
        /*0088*/ 	.word	index@(.nv.constant0._Z4ddpmPfS_S_ff)
        /*008c*/ 	.short	0x0380
        /*008e*/ 	.short	0x0020


	//----- nvinfo : EIATTR_SW_WAR
	.align		4
.L_57:
        /*0090*/ 	.byte	0x04, 0x36
        /*0092*/ 	.short	(.L_59 - .L_58)
.L_58:
        /*0094*/ 	.word	0x00000008
.L_59:


//--------------------- .nv.callgraph             --------------------------
	.section	.nv.callgraph,"",@"SHT_CUDA_CALLGRAPH"
	.align	4
	.sectionentsize	8
	.align		4
        /*0000*/ 	.word	0x00000000
	.align		4
        /*0004*/ 	.word	0xffffffff
	.align		4
        /*0008*/ 	.word	0x00000000
	.align		4
        /*000c*/ 	.word	0xfffffffe
	.align		4
        /*0010*/ 	.word	0x00000000
	.align		4
        /*0014*/ 	.word	0xfffffffd
	.align		4
        /*0018*/ 	.word	0x00000000
	.align		4
        /*001c*/ 	.word	0xfffffffc


//--------------------- .text._Z12ddpm_denoisePfS_S_fff --------------------------
	.section	.text._Z12ddpm_denoisePfS_S_fff,"ax",@progbits
	.align	128
        .global         _Z12ddpm_denoisePfS_S_fff
        .type           _Z12ddpm_denoisePfS_S_fff,@function
        .size           _Z12ddpm_denoisePfS_S_fff,(.L_x_27 - _Z12ddpm_denoisePfS_S_fff)
        .other          _Z12ddpm_denoisePfS_S_fff,@"STO_CUDA_ENTRY STV_DEFAULT"
_Z12ddpm_denoisePfS_S_fff:
.text._Z12ddpm_denoisePfS_S_fff:
[----:B------:R-:W-:Y:S01]  /*0000*/  LDC R1, c[0x0][0x37c] ;  /* 0x0000df00ff017b82 */ /* 0x000fe20000000800 */
[----:B------:R-:W0:Y:S01]  /*0010*/  S2R R8, SR_TID.X ;  /* 0x0000000000087919 */ /* 0x000e220000002100 */
[----:B------:R-:W0:Y:S01]  /*0020*/  LDCU UR4, c[0x0][0x360] ;  /* 0x00006c00ff0477ac */ /* 0x000e220008000800 */
[----:B------:R-:W-:Y:S01]  /*0030*/  BSSY.RECONVERGENT B0, `(.L_x_0) ;  /* 0x000001f000007945 */ /* 0x000fe20003800200 */
[----:B------:R-:W0:Y:S01]  /*0040*/  S2R R5, SR_CTAID.X ;  /* 0x0000000000057919 */ /* 0x000e220000002500 */
[----:B------:R-:W1:Y:S01]  /*0050*/  LDCU UR5, c[0x0][0x364] ;  /* 0x00006c80ff0577ac */ /* 0x000e620008000800 */
[----:B------:R-:W1:Y:S01]  /*0060*/  S2R R3, SR_TID.Y ;  /* 0x0000000000037919 */ /* 0x000e620000002200 */
[----:B------:R-:W2:Y:S01]  /*0070*/  LDCU.64 UR8, c[0x0][0x358] ;  /* 0x00006b00ff0877ac */ /* 0x000ea20008000a00 */
[----:B------:R-:W1:Y:S01]  /*0080*/  S2R R4, SR_CTAID.Y ;  /* 0x0000000000047919 */ /* 0x000e620000002600 */
[----:B0-----:R-:W-:Y:S02]  /*0090*/  IMAD R6, R5, UR4, R8 ;  /* 0x0000000405067c24 */ /* 0x001fe4000f8e0208 */
[----:B------:R-:W0:Y:S03]  /*00a0*/  S2R R5, SR_CTAID.Z ;  /* 0x0000000000057919 */ /* 0x000e260000002700 */
[----:B------:R-:W-:Y:S01]  /*00b0*/  ISETP.GE.AND P0, PT, R6, 0x64, PT ;  /* 0x000000640600780c */ /* 0x000fe20003f06270 */
[----:B-1----:R-:W-:-:S05]  /*00c0*/  IMAD R4, R4, UR5, R3 ;  /* 0x0000000504047c24 */ /* 0x002fca000f8e0203 */
[----:B------:R-:W-:-:S13]  /*00d0*/  ISETP.LT.U32.AND P0, PT, R4, 0x64, !P0 ;  /* 0x000000640400780c */ /* 0x000fda0004701070 */
[----:B--2---:R-:W-:Y:S05]  /*00e0*/  @!P0 BRA `(.L_x_1) ;  /* 0x00000000004c8947 */ /* 0x004fea0003800000 */
[----:B------:R-:W1:Y:S01]  /*00f0*/  LDC.64 R10, c[0x0][0x380] ;  /* 0x0000e000ff0a7b82 */ /* 0x000e620000000a00 */
[----:B0-----:R-:W-:-:S04]  /*0100*/  IMAD R7, R5, 0x2710, R6 ;  /* 0x0000271005077824 */ /* 0x001fc800078e0206 */
[----:B------:R-:W-:-:S03]  /*0110*/  IMAD R7, R4, 0x64, R7 ;  /* 0x0000006404077824 */ /* 0x000fc600078e0207 */
[----:B------:R-:W0:Y:S01]  /*0120*/  LDC.64 R12, c[0x0][0x388] ;  /* 0x0000e200ff0c7b82 */ /* 0x000e220000000a00 */
[----:B-1----:R-:W-:-:S06]  /*0130*/  IMAD.WIDE R10, R7, 0x4, R10 ;  /* 0x00000004070a7825 */ /* 0x002fcc00078e020a */
[----:B------:R-:W2:Y:S01]  /*0140*/  LDG.E R10, desc[UR8][R10.64] ;  /* 0x000000080a0a7981 */ /* 0x000ea2000c1e1900 */
[----:B0-----:R-:W-:-:S06]  /*0150*/  IMAD.WIDE R12, R7, 0x4, R12 ;  /* 0x00000004070c7825 */ /* 0x001fcc00078e020c */
[----:B------:R-:W3:Y:S01]  /*0160*/  LDG.E R12, desc[UR8][R12.64] ;  /* 0x000000080c0c7981 */ /* 0x000ee2000c1e1900 */
[----:B------:R-:W0:Y:S01]  /*0170*/  S2UR UR6, SR_CgaCtaId ;  /* 0x00000000000679c3 */ /* 0x000e220000008800 */
[----:B------:R-:W-:Y:S01]  /*0180*/  UMOV UR4, 0x400 ;  /* 0x0000040000047882 */ /* 0x000fe20000000000 */
[----:B------:R-:W-:Y:S01]  /*0190*/  IMAD R0, R5, 0x100, R8 ;  /* 0x0000010005007824 */ /* 0x000fe200078e0208 */
[----:B------:R-:W-:-:S03]  /*01a0*/  UIADD3 UR5, UPT, UPT, UR4, 0xc00, URZ ;  /* 0x00000c0004057890 */ /* 0x000fc6000fffe0ff */
[----:B------:R-:W-:Y:S01]  /*01b0*/  IMAD R0, R3, 0x10, R0 ;  /* 0x0000001003007824 */ /* 0x000fe200078e0200 */
[----:B0-----:R-:W-:Y:S02]  /*01c0*/  ULEA UR4, UR6, UR4, 0x18 ;  /* 0x0000000406047291 */ /* 0x001fe4000f8ec0ff */
[----:B------:R-:W-:-:S04]  /*01d0*/  ULEA UR5, UR6, UR5, 0x18 ;  /* 0x0000000506057291 */ /* 0x000fc8000f8ec0ff */
[C---:B------:R-:W-:Y:S02]  /*01e0*/  LEA R7, R0.reuse, UR4, 0x2 ;  /* 0x0000000400077c11 */ /* 0x040fe4000f8e10ff */
[----:B------:R-:W-:-:S03]  /*01f0*/  LEA R9, R0, UR5, 0x2 ;  /* 0x0000000500097c11 */ /* 0x000fc6000f8e10ff */
[----:B--2---:R1:W-:Y:S04]  /*0200*/  STS [R7], R10 ;  /* 0x0000000a07007388 */ /* 0x0043e80000000800 */
[----:B---3--:R1:W-:Y:S02]  /*0210*/  STS [R9], R12 ;  /* 0x0000000c09007388 */ /* 0x0083e40000000800 */
.L_x_1:
[----:B------:R-:W-:Y:S05]  /*0220*/  BSYNC.RECONVERGENT B0 ;  /* 0x0000000000007941 */ /* 0x000fea0003800200 */
.L_x_0:
[----:B------:R-:W-:Y:S06]  /*0230*/  BAR.SYNC.DEFER_BLOCKING 0x0 ;  /* 0x0000000000007b1d */ /* 0x000fec0000010000 */
[----:B------:R-:W-:Y:S05]  /*0240*/  @!P0 EXIT ;  /* 0x000000000000894d */ /* 0x000fea0003800000 */
[----:B------:R-:W2:Y:S02]  /*0250*/  LDCU UR5, c[0x0][0x398] ;  /* 0x00007300ff0577ac */ /* 0x000ea40008000800 */
[----:B--2---:R-:W-:Y:S02]  /*0260*/  UIADD3 UR4, UPT, UPT, UR5, -0xd000000, URZ ;  /* 0xf300000005047890 */ /* 0x004fe4000fffe0ff */
[----:B------:R-:W2:Y:S02]  /*0270*/  MUFU.RSQ R0, UR5 ;  /* 0x0000000500007d08 */ /* 0x000ea40008001400 */
[----:B------:R-:W-:-:S09]  /*0280*/  UISETP.GT.U32.AND UP0, UPT, UR4, 0x727fffff, UPT ;  /* 0x727fffff0400788c */ /* 0x000fd2000bf04070 */
[----:B------:R-:W-:Y:S05]  /*0290*/  BRA.U !UP0, `(.L_x_2) ;  /* 0x0000000108187547 */ /* 0x000fea000b800000 */
[----:B------:R-:W3:Y:S01]  /*02a0*/  LDCU UR4, c[0x0][0x398] ;  /* 0x00007300ff0477ac */ /* 0x000ee20008000800 */
[----:B-1----:R-:W-:Y:S01]  /*02b0*/  MOV R12, 0x2e0 ;  /* 0x000002e0000c7802 */ /* 0x002fe20000000f00 */
[----:B---3--:R-:W-:-:S07]  /*02c0*/  IMAD.U32 R2, RZ, RZ, UR4 ;  /* 0x00000004ff027e24 */ /* 0x008fce000f8e00ff */
[----:B0-2---:R-:W-:Y:S05]  /*02d0*/  CALL.REL.NOINC `($__internal_1_$__cuda_sm20_sqrt_rn_f32_slowpath) ;  /* 0x0000000400d87944 */ /* 0x005fea0003c00000 */
[----:B------:R-:W-:Y:S01]  /*02e0*/  IMAD.MOV.U32 R0, RZ, RZ, R2 ;  /* 0x000000ffff007224 */ /* 0x000fe200078e0002 */
[----:B------:R-:W-:Y:S06]  /*02f0*/  BRA `(.L_x_3) ;  /* 0x0000000000107947 */ /* 0x000fec0003800000 */
.L_x_2:
[C---:B--2---:R-:W-:Y:S01]  /*0300*/  FMUL.FTZ R2, R0.reuse, UR5 ;  /* 0x0000000500027c20 */ /* 0x044fe20008410000 */
[----:B------:R-:W-:-:S03]  /*0310*/  FMUL.FTZ R0, R0, 0.5 ;  /* 0x3f00000000007820 */ /* 0x000fc60000410000 */
[----:B-1----:R-:W-:-:S04]  /*0320*/  FFMA R7, -R2, R2, UR5 ;  /* 0x0000000502077e23 */ /* 0x002fc80008000102 */
[----:B------:R-:W-:-:S07]  /*0330*/  FFMA R0, R7, R0, R2 ;  /* 0x0000000007007223 */ /* 0x000fce0000000002 */
.L_x_3:
[----:B------:R-:W-:-:S04]  /*0340*/  IADD3 R2, PT, PT, R0, 0x1800000, RZ ;  /* 0x0180000000027810 */ /* 0x000fc80007ffe0ff */
[----:B------:R-:W-:-:S04]  /*0350*/  LOP3.LUT R2, R2, 0x7f800000, RZ, 0xc0, !PT ;  /* 0x7f80000002027812 */ /* 0x000fc800078ec0ff */
[----:B------:R-:W-:-:S13]  /*0360*/  ISETP.GT.U32.AND P0, PT, R2, 0x1ffffff, PT ;  /* 0x01ffffff0200780c */ /* 0x000fda0003f04070 */
[----:B------:R-:W-:Y:S05]  /*0370*/  @P0 BRA `(.L_x_4) ;  /* 0x00000000000c0947 */ /* 0x000fea0003800000 */
[----:B------:R-:W-:-:S07]  /*0380*/  MOV R2, 0x3a0 ;  /* 0x000003a000027802 */ /* 0x000fce0000000f00 */
[----:B0-----:R-:W-:Y:S05]  /*0390*/  CALL.REL.NOINC `($__internal_0_$__cuda_sm20_rcp_rn_f32_slowpath) ;  /* 0x0000000000d87944 */ /* 0x001fea0003c00000 */
[----:B------:R-:W-:Y:S05]  /*03a0*/  BRA `(.L_x_5) ;  /* 0x0000000000107947 */ /* 0x000fea0003800000 */
.L_x_4:
[----:B------:R-:W1:Y:S02]  /*03b0*/  MUFU.RCP R7, R0 ;  /* 0x0000000000077308 */ /* 0x000e640000001000 */
[----:B-1----:R-:W-:-:S04]  /*03c0*/  FFMA R2, R7, R0, -1 ;  /* 0xbf80000007027423 */ /* 0x002fc80000000000 */
[----:B------:R-:W-:-:S04]  /*03d0*/  FADD.FTZ R2, -R2, -RZ ;  /* 0x800000ff02027221 */ /* 0x000fc80000010100 */
[----:B------:R-:W-:-:S07]  /*03e0*/  FFMA R7, R7, R2, R7 ;  /* 0x0000000207077223 */ /* 0x000fce0000000007 */
.L_x_5:
[----:B------:R-:W1:Y:S01]  /*03f0*/  S2UR UR5, SR_CgaCtaId ;  /* 0x00000000000579c3 */ /* 0x000e620000008800 */
[----:B0-----:R-:W-:Y:S01]  /*0400*/  IMAD R8, R5, 0x100, R8 ;  /* 0x0000010005087824 */ /* 0x001fe200078e0208 */
[----:B------:R-:W-:-:S03]  /*0410*/  UMOV UR4, 0x400 ;  /* 0x0000040000047882 */ /* 0x000fc60000000000 */
[----:B------:R-:W-:-:S03]  /*0420*/  IMAD R9, R3, 0x10, R8 ;  /* 0x0000001003097824 */ /* 0x000fc600078e0208 */
[----:B------:R-:W0:Y:S01]  /*0430*/  LDC.64 R10, c[0x0][0x398] ;  /* 0x0000e600ff0a7b82 */ /* 0x000e220000000a00 */
[----:B-1----:R-:W-:-:S06]  /*0440*/  ULEA UR4, UR5, UR4, 0x18 ;  /* 0x0000000405047291 */ /* 0x002fcc000f8ec0ff */
[----:B------:R-:W-:Y:S01]  /*0450*/  LEA R8, R9, UR4, 0x2 ;  /* 0x0000000409087c11 */ /* 0x000fe2000f8e10ff */
[----:B0-----:R-:W-:-:S05]  /*0460*/  FADD R2, -R11, 1 ;  /* 0x3f8000000b027421 */ /* 0x001fca0000000100 */
[----:B------:R-:W0:Y:S01]  /*0470*/  LDS R8, [R8] ;  /* 0x0000000008087984 */ /* 0x000e220000000800 */
[----:B------:R-:W-:Y:S01]  /*0480*/  VIADD R0, R2, 0xf3000000 ;  /* 0xf300000002007836 */ /* 0x000fe20000000000 */
[----:B------:R1:W2:Y:S04]  /*0490*/  MUFU.RSQ R3, R2 ;  /* 0x0000000200037308 */ /* 0x0002a80000001400 */
[----:B------:R-:W-:Y:S01]  /*04a0*/  ISETP.GT.U32.AND P0, PT, R0, 0x727fffff, PT ;  /* 0x727fffff0000780c */ /* 0x000fe20003f04070 */
[----:B------:R-:W-:-:S12]  /*04b0*/  FADD R0, -R10, 1 ;  /* 0x3f8000000a007421 */ /* 0x000fd80000000100 */
[----:B-12---:R-:W-:Y:S05]  /*04c0*/  @!P0 BRA `(.L_x_6) ;  /* 0x0000000000108947 */ /* 0x006fea0003800000 */
[----:B------:R-:W-:-:S07]  /*04d0*/  MOV R12, 0x4f0 ;  /* 0x000004f0000c7802 */ /* 0x000fce0000000f00 */
[----:B0-----:R-:W-:Y:S05]  /*04e0*/  CALL.REL.NOINC `($__internal_1_$__cuda_sm20_sqrt_rn_f32_slowpath) ;  /* 0x0000000400547944 */ /* 0x001fea0003c00000 */
[----:B------:R-:W-:Y:S01]  /*04f0*/  MOV R3, R2 ;  /* 0x0000000200037202 */ /* 0x000fe20000000f00 */
[----:B------:R-:W-:Y:S06]  /*0500*/  BRA `(.L_x_7) ;  /* 0x0000000000107947 */ /* 0x000fec0003800000 */
.L_x_6:
[----:B------:R-:W-:Y:S01]  /*0510*/  FMUL.FTZ R11, R2, R3 ;  /* 0x00000003020b7220 */ /* 0x000fe20000410000 */
[----:B------:R-:W-:-:S03]  /*0520*/  FMUL.FTZ R3, R3, 0.5 ;  /* 0x3f00000003037820 */ /* 0x000fc60000410000 */
[----:B------:R-:W-:-:S04]  /*0530*/  FFMA R2, -R11, R11, R2 ;  /* 0x0000000b0b027223 */ /* 0x000fc80000000102 */
[----:B------:R-:W-:-:S07]  /*0540*/  FFMA R3, R2, R3, R11 ;  /* 0x0000000302037223 */ /* 0x000fce000000000b */
.L_x_7:
[----:B------:R-:W1:Y:S08]  /*0550*/  MUFU.RCP R2, R3 ;  /* 0x0000000300027308 */ /* 0x000e700000001000 */
[----:B------:R-:W2:Y:S01]  /*0560*/  FCHK P0, R0, R3 ;  /* 0x0000000300007302 */ /* 0x000ea20000000000 */
[----:B-1----:R-:W-:-:S04]  /*0570*/  FFMA R11, R2, -R3, 1 ;  /* 0x3f800000020b7423 */ /* 0x002fc80000000803 */
[----:B------:R-:W-:-:S04]  /*0580*/  FFMA R11, R2, R11, R2 ;  /* 0x0000000b020b7223 */ /* 0x000fc80000000002 */
[----:B------:R-:W-:-:S04]  /*0590*/  FFMA R2, R0, R11, RZ ;  /* 0x0000000b00027223 */ /* 0x000fc800000000ff */
[----:B------:R-:W-:-:S04]  /*05a0*/  FFMA R10, R2, -R3, R0 ;  /* 0x80000003020a7223 */ /* 0x000fc80000000000 */
[----:B------:R-:W-:Y:S01]  /*05b0*/  FFMA R11, R11, R10, R2 ;  /* 0x0000000a0b0b7223 */ /* 0x000fe20000000002 */
[----:B--2---:R-:W-:Y:S06]  /*05c0*/  @!P0 BRA `(.L_x_8) ;  /* 0x00000000000c8947 */ /* 0x004fec0003800000 */
[----:B------:R-:W-:-:S07]  /*05d0*/  MOV R2, 0x5f0 ;  /* 0x000005f000027802 */ /* 0x000fce0000000f00 */
[----:B0-----:R-:W-:Y:S05]  /*05e0*/  CALL.REL.NOINC `($__internal_2_$__cuda_sm3x_div_rn_noftz_f32_slowpath) ;  /* 0x0000000400747944 */ /* 0x001fea0003c00000 */
[----:B------:R-:W-:-:S07]  /*05f0*/  IMAD.MOV.U32 R11, RZ, RZ, R0 ;  /* 0x000000ffff0b7224 */ /* 0x000fce00078e0000 */
.L_x_8:
[----:B------:R-:W1:Y:S01]  /*0600*/  S2UR UR5, SR_CgaCtaId ;  /* 0x00000000000579c3 */ /* 0x000e620000008800 */
[----:B------:R-:W-:Y:S01]  /*0610*/  UMOV UR4, 0x400 ;  /* 0x0000040000047882 */ /* 0x000fe20000000000 */
[----:B------:R-:W-:Y:S01]  /*0620*/  IMAD R5, R5, 0x2710, R6 ;  /* 0x0000271005057824 */ /* 0x000fe200078e0206 */
[----:B------:R-:W-:-:S03]  /*0630*/  UIADD3 UR4, UPT, UPT, UR4, 0xc00, URZ ;  /* 0x00000c0004047890 */ /* 0x000fc6000fffe0ff */
[----:B------:R-:W-:Y:S02]  /*0640*/  IMAD R5, R4, 0x64, R5 ;  /* 0x0000006404057824 */ /* 0x000fe400078e0205 */
[----:B------:R-:W2:Y:S01]  /*0650*/  LDC.64 R2, c[0x0][0x390] ;  /* 0x0000e400ff027b82 */ /* 0x000ea20000000a00 */
[----:B-1----:R-:W-:-:S06]  /*0660*/  ULEA UR4, UR5, UR4, 0x18 ;  /* 0x0000000405047291 */ /* 0x002fcc000f8ec0ff */
[----:B------:R-:W-:Y:S01]  /*0670*/  LEA R0, R9, UR4, 0x2 ;  /* 0x0000000409007c11 */ /* 0x000fe2000f8e10ff */
[----:B--2---:R-:W-:-:S04]  /*0680*/  IMAD.WIDE R2, R5, 0x4, R2 ;  /* 0x0000000405027825 */ /* 0x004fc800078e0202 */
[----:B------:R-:W0:Y:S01]  /*0690*/  LDS R9, [R0] ;  /* 0x0000000000097984 */ /* 0x000e220000000800 */
[----:B------:R-:W1:Y:S01]  /*06a0*/  LDCU UR4, c[0x0][0x3a0] ;  /* 0x00007400ff0477ac */ /* 0x000e620008000800 */
[----:B0-----:R-:W-:-:S04]  /*06b0*/  FFMA R8, R9, -R11, R8 ;  /* 0x8000000b09087223 */ /* 0x001fc80000000008 */
[----:B------:R-:W-:-:S04]  /*06c0*/  FMUL R8, R8, R7 ;  /* 0x0000000708087220 */ /* 0x000fc80000400000 */
[----:B-1----:R-:W-:-:S05]  /*06d0*/  FFMA R9, R9, UR4, R8 ;  /* 0x0000000409097c23 */ /* 0x002fca0008000008 */
[----:B------:R-:W-:Y:S01]  /*06e0*/  STG.E desc[UR8][R2.64], R9 ;  /* 0x0000000902007986 */ /* 0x000fe2000c101908 */
[----:B------:R-:W-:Y:S05]  /*06f0*/  EXIT ;  /* 0x000000000000794d */ /* 0x000fea0003800000 */
        .weak           $__internal_0_$__cuda_sm20_rcp_rn_f32_slowpath
        .type           $__internal_0_$__cuda_sm20_rcp_rn_f32_slowpath,@function
        .size           $__internal_0_$__cuda_sm20_rcp_rn_f32_slowpath,($__internal_1_$__cuda_sm20_sqrt_rn_f32_slowpath - $__internal_0_$__cuda_sm20_rcp_rn_f32_slowpath)
$__internal_0_$__cuda_sm20_rcp_rn_f32_slowpath:
[----:B------:R-:W-:-:S05]  /*0700*/  IMAD.SHL.U32 R7, R0, 0x2, RZ ;  /* 0x0000000200077824 */ /* 0x000fca00078e00ff */
[----:B------:R-:W-:-:S04]  /*0710*/  SHF.R.U32.HI R13, RZ, 0x18, R7 ;  /* 0x00000018ff0d7819 */ /* 0x000fc80000011607 */
[----:B------:R-:W-:-:S13]  /*0720*/  ISETP.NE.U32.AND P0, PT, R13, RZ, PT ;  /* 0x000000ff0d00720c */ /* 0x000fda0003f05070 */
[----:B------:R-:W-:Y:S05]  /*0730*/  @P0 BRA `(.L_x_9) ;  /* 0x00000000002c0947 */ /* 0x000fea0003800000 */
[----:B------:R-:W-:-:S05]  /*0740*/  IMAD.SHL.U32 R7, R0, 0x2, RZ ;  /* 0x0000000200077824 */ /* 0x000fca00078e00ff */
[----:B------:R-:W-:-:S13]  /*0750*/  ISETP.NE.AND P0, PT, R7, RZ, PT ;  /* 0x000000ff0700720c */ /* 0x000fda0003f05270 */
[----:B------:R2:W3:Y:S01]  /*0760*/  @!P0 MUFU.RCP R7, R0 ;  /* 0x0000000000078308 */ /* 0x0004e20000001000 */
[----:B------:R-:W-:Y:S05]  /*0770*/  @!P0 BRA `(.L_x_10) ;  /* 0x0000000000a48947 */ /* 0x000fea0003800000 */
[----:B------:R-:W-:-:S04]  /*0780*/  FFMA R9, R0, 1.84467440737095516160e+19, RZ ;  /* 0x5f80000000097823 */ /* 0x000fc800000000ff */
[----:B--2---:R-:W3:Y:S02]  /*0790*/  MUFU.RCP R0, R9 ;  /* 0x0000000900007308 */ /* 0x004ee40000001000 */
[----:B---3--:R-:W-:-:S04]  /*07a0*/  FFMA R7, R9, R0, -1 ;  /* 0xbf80000009077423 */ /* 0x008fc80000000000 */
[----:B------:R-:W-:-:S04]  /*07b0*/  FADD.FTZ R7, -R7, -RZ ;  /* 0x800000ff07077221 */ /* 0x000fc80000010100 */
[----:B------:R-:W-:-:S04]  /*07c0*/  FFMA R0, R0, R7, R0 ;  /* 0x0000000700007223 */ /* 0x000fc80000000000 */
[----:B------:R-:W-:Y:S01]  /*07d0*/  FFMA R7, R0, 1.84467440737095516160e+19, RZ ;  /* 0x5f80000000077823 */ /* 0x000fe200000000ff */
[----:B------:R-:W-:Y:S06]  /*07e0*/  BRA `(.L_x_10) ;  /* 0x0000000000887947 */ /* 0x000fec0003800000 */
.L_x_9:
[----:B------:R-:W-:-:S04]  /*07f0*/  IADD3 R15, PT, PT, R13, -0xfd, RZ ;  /* 0xffffff030d0f7810 */ /* 0x000fc80007ffe0ff */
[----:B------:R-:W-:-:S13]  /*0800*/  ISETP.GT.U32.AND P0, PT, R15, 0x1, PT ;  /* 0x000000010f00780c */ /* 0x000fda0003f04070 */
[----:B------:R-:W-:Y:S05]  /*0810*/  @P0 BRA `(.L_x_11) ;  /* 0x0000000000780947 */ /* 0x000fea0003800000 */
[----:B------:R-:W-:Y:S01]  /*0820*/  LOP3.LUT R7, R0, 0x7fffff, RZ, 0xc0, !PT ;  /* 0x007fffff00077812 */ /* 0x000fe200078ec0ff */
[----:B------:R-:W-:-:S03]  /*0830*/  IMAD.MOV.U32 R12, RZ, RZ, 0x3 ;  /* 0x00000003ff0c7424 */ /* 0x000fc600078e00ff */
[----:B------:R-:W-:Y:S02]  /*0840*/  LOP3.LUT R7, R7, 0x3f800000, RZ, 0xfc, !PT ;  /* 0x3f80000007077812 */ /* 0x000fe400078efcff */
[----:B------:R-:W-:Y:S02]  /*0850*/  SHF.L.U32 R12, R12, R15, RZ ;  /* 0x0000000f0c0c7219 */ /* 0x000fe400000006ff */
[----:B------:R-:W0:Y:S02]  /*0860*/  MUFU.RCP R10, R7 ;  /* 0x00000007000a7308 */ /* 0x000e240000001000 */
[----:B0-----:R-:W-:-:S04]  /*0870*/  FFMA R9, R7, R10, -1 ;  /* 0xbf80000007097423 */ /* 0x001fc8000000000a */
[----:B------:R-:W-:-:S04]  /*0880*/  FADD.FTZ R9, -R9, -RZ ;  /* 0x800000ff09097221 */ /* 0x000fc80000010100 */
[CCC-:B------:R-:W-:Y:S01]  /*0890*/  FFMA.RM R11, R10.reuse, R9.reuse, R10.reuse ;  /* 0x000000090a0b7223 */ /* 0x1c0fe2000000400a */
[----:B------:R-:W-:-:S04]  /*08a0*/  FFMA.RP R10, R10, R9, R10 ;  /* 0x000000090a0a7223 */ /* 0x000fc8000000800a */
[C---:B------:R-:W-:Y:S02]  /*08b0*/  LOP3.LUT R9, R11.reuse, 0x7fffff, RZ, 0xc0, !PT ;  /* 0x007fffff0b097812 */ /* 0x040fe400078ec0ff */
[----:B------:R-:W-:Y:S02]  /*08c0*/  FSETP.NEU.FTZ.AND P0, PT, R11, R10, PT ;  /* 0x0000000a0b00720b */ /* 0x000fe40003f1d000 */
[----:B------:R-:W-:Y:S02]  /*08d0*/  LOP3.LUT R9, R9, 0x800000, RZ, 0xfc, !PT ;  /* 0x0080000009097812 */ /* 0x000fe400078efcff */
[----:B------:R-:W-:Y:S02]  /*08e0*/  SEL R10, RZ, 0xffffffff, !P0 ;  /* 0xffffffffff0a7807 */ /* 0x000fe40004000000 */
[----:B------:R-:W-:-:S03]  /*08f0*/  LOP3.LUT R12, R12, R9, RZ, 0xc0, !PT ;  /* 0x000000090c0c7212 */ /* 0x000fc600078ec0ff */
[----:B------:R-:W-:Y:S01]  /*0900*/  IMAD.MOV R10, RZ, RZ, -R10 ;  /* 0x000000ffff0a7224 */ /* 0x000fe200078e0a0a */
[----:B------:R-:W-:-:S04]  /*0910*/  SHF.R.U32.HI R12, RZ, R15, R12 ;  /* 0x0000000fff0c7219 */ /* 0x000fc8000001160c */
[----:B------:R-:W-:Y:S02]  /*0920*/  LOP3.LUT P1, RZ, R10, R15, R9, 0xf8, !PT ;  /* 0x0000000f0aff7212 */ /* 0x000fe4000782f809 */
[C---:B------:R-:W-:Y:S02]  /*0930*/  LOP3.LUT P0, RZ, R12.reuse, 0x1, RZ, 0xc0, !PT ;  /* 0x000000010cff7812 */ /* 0x040fe4000780c0ff */
[----:B------:R-:W-:Y:S02]  /*0940*/  LOP3.LUT P2, RZ, R12, 0x2, RZ, 0xc0, !PT ;  /* 0x000000020cff7812 */ /* 0x000fe4000784c0ff */
[----:B------:R-:W-:Y:S02]  /*0950*/  IADD3 R10, PT, PT, R13, -0xfc, RZ ;  /* 0xffffff040d0a7810 */ /* 0x000fe40007ffe0ff */
[----:B------:R-:W-:Y:S02]  /*0960*/  PLOP3.LUT P0, PT, P0, P1, P2, 0xe0, 0x0 ;  /* 0x000000000000781c */ /* 0x000fe40000703c20 */
[----:B------:R-:W-:-:S02]  /*0970*/  LOP3.LUT P1, RZ, R0, 0x7fffff, RZ, 0xc0, !PT ;  /* 0x007fffff00ff7812 */ /* 0x000fc4000782c0ff */
[----:B------:R-:W-:-:S05]  /*0980*/  SEL R7, RZ, 0x1, !P0 ;  /* 0x00000001ff077807 */ /* 0x000fca0004000000 */
[----:B------:R-:W-:-:S05]  /*0990*/  IMAD.MOV R7, RZ, RZ, -R7 ;  /* 0x000000ffff077224 */ /* 0x000fca00078e0a07 */
[----:B------:R-:W-:Y:S02]  /*09a0*/  ISETP.GE.AND P0, PT, R7, RZ, PT ;  /* 0x000000ff0700720c */ /* 0x000fe40003f06270 */
[----:B------:R-:W-:-:S11]  /*09b0*/  SHF.R.U32.HI R7, RZ, R10, R9 ;  /* 0x0000000aff077219 */ /* 0x000fd60000011609 */
[----:B------:R-:W-:-:S04]  /*09c0*/  @!P0 VIADD R7, R7, 0x1 ;  /* 0x0000000107078836 */ /* 0x000fc80000000000 */
[----:B------:R-:W-:-:S05]  /*09d0*/  @!P1 IMAD.SHL.U32 R7, R7, 0x2, RZ ;  /* 0x0000000207079824 */ /* 0x000fca00078e00ff */
[----:B------:R-:W-:Y:S01]  /*09e0*/  LOP3.LUT R7, R7, 0x80000000, R0, 0xf8, !PT ;  /* 0x8000000007077812 */ /* 0x000fe200078ef800 */
[----:B------:R-:W-:Y:S06]  /*09f0*/  BRA `(.L_x_10) ;  /* 0x0000000000047947 */ /* 0x000fec0003800000 */
.L_x_11:
[----:B------:R0:W1:Y:S02]  /*0a00*/  MUFU.RCP R7, R0 ;  /* 0x0000000000077308 */ /* 0x0000640000001000 */
.L_x_10:
[----:B------:R-:W-:Y:S02]  /*0a10*/  HFMA2 R11, -RZ, RZ, 0, 0 ;  /* 0x00000000ff0b7431 */ /* 0x000fe400000001ff */
[----:B------:R-:W-:-:S04]  /*0a20*/  IMAD.MOV.U32 R10, RZ, RZ, R2 ;  /* 0x000000ffff0a7224 */ /* 0x000fc800078e0002 */
[----:B0123--:R-:W-:Y:S05]  /*0a30*/  RET.REL.NODEC R10 `(_Z12ddpm_denoisePfS_S_fff) ;  /* 0xfffffff40a707950 */ /* 0x00ffea0003c3ffff */
        .weak           $__internal_1_$__cuda_sm20_sqrt_rn_f32_slowpath
        .type           $__internal_1_$__cuda_sm20_sqrt_rn_f32_slowpath,@function
        .size           $__internal_1_$__cuda_sm20_sqrt_rn_f32_slowpath,($__internal_2_$__cuda_sm3x_div_rn_noftz_f32_slowpath - $__internal_1_$__cuda_sm20_sqrt_rn_f32_slowpath)
$__internal_1_$__cuda_sm20_sqrt_rn_f32_slowpath:
[----:B------:R-:W-:-:S13]  /*0a40*/  LOP3.LUT P0, RZ, R2, 0x7fffffff, RZ, 0xc0, !PT ;  /* 0x7fffffff02ff7812 */ /* 0x000fda000780c0ff */
[----:B------:R-:W-:Y:S01]  /*0a50*/  @!P0 IMAD.MOV.U32 R10, RZ, RZ, R2 ;  /* 0x000000ffff0a8224 */ /* 0x000fe200078e0002 */
[----:B------:R-:W-:Y:S06]  /*0a60*/  @!P0 BRA `(.L_x_12) ;  /* 0x0000000000448947 */ /* 0x000fec0003800000 */
[----:B------:R-:W-:-:S13]  /*0a70*/  FSETP.GEU.FTZ.AND P0, PT, R2, RZ, PT ;  /* 0x000000ff0200720b */ /* 0x000fda0003f1e000 */
[----:B------:R-:W-:Y:S01]  /*0a80*/  @!P0 IMAD.MOV.U32 R10, RZ, RZ, 0x7fffffff ;  /* 0x7fffffffff0a8424 */ /* 0x000fe200078e00ff */
[----:B------:R-:W-:Y:S06]  /*0a90*/  @!P0 BRA `(.L_x_12) ;  /* 0x0000000000388947 */ /* 0x000fec0003800000 */
[----:B------:R-:W-:-:S13]  /*0aa0*/  FSETP.GTU.FTZ.AND P0, PT, |R2|, +INF , PT ;  /* 0x7f8000000200780b */ /* 0x000fda0003f1c200 */
[----:B------:R-:W-:Y:S01]  /*0ab0*/  @P0 FADD.FTZ R10, R2, 1 ;  /* 0x3f800000020a0421 */ /* 0x000fe20000010000 */
[----:B------:R-:W-:Y:S06]  /*0ac0*/  @P0 BRA `(.L_x_12) ;  /* 0x00000000002c0947 */ /* 0x000fec0003800000 */
[----:B------:R-:W-:-:S13]  /*0ad0*/  FSETP.NEU.FTZ.AND P0, PT, |R2|, +INF , PT ;  /* 0x7f8000000200780b */ /* 0x000fda0003f1d200 */
[----:B------:R-:W-:Y:S01]  /*0ae0*/  @!P0 IMAD.MOV.U32 R10, RZ, RZ, R2 ;  /* 0x000000ffff0a8224 */ /* 0x000fe200078e0002 */
[----:B------:R-:W-:Y:S06]  /*0af0*/  @!P0 BRA `(.L_x_12) ;  /* 0x0000000000208947 */ /* 0x000fec0003800000 */
[----:B------:R-:W-:-:S04]  /*0b00*/  FFMA R2, R2, 1.84467440737095516160e+19, RZ ;  /* 0x5f80000002027823 */ /* 0x000fc800000000ff */
[----:B------:R-:W0:Y:S02]  /*0b10*/  MUFU.RSQ R11, R2 ;  /* 0x00000002000b7308 */ /* 0x000e240000001400 */
[----:B0-----:R-:W-:Y:S01]  /*0b20*/  FMUL.FTZ R13, R2, R11 ;  /* 0x0000000b020d7220 */ /* 0x001fe20000410000 */
[----:B------:R-:W-:-:S03]  /*0b30*/  FMUL.FTZ R11, R11, 0.5 ;  /* 0x3f0000000b0b7820 */ /* 0x000fc60000410000 */
[----:B------:R-:W-:-:S04]  /*0b40*/  FADD.FTZ R10, -R13, -RZ ;  /* 0x800000ff0d0a7221 */ /* 0x000fc80000010100 */
[----:B------:R-:W-:-:S04]  /*0b50*/  FFMA R10, R13, R10, R2 ;  /* 0x0000000a0d0a7223 */ /* 0x000fc80000000002 */
[----:B------:R-:W-:-:S04]  /*0b60*/  FFMA R10, R10, R11, R13 ;  /* 0x0000000b0a0a7223 */ /* 0x000fc8000000000d */
[----:B------:R-:W-:-:S07]  /*0b70*/  FMUL.FTZ R10, R10, 2.3283064365386962891e-10 ;  /* 0x2f8000000a0a7820 */ /* 0x000fce0000410000 */
.L_x_12:
[----:B------:R-:W-:Y:S01]  /*0b80*/  MOV R2, R10 ;  /* 0x0000000a00027202 */ /* 0x000fe20000000f00 */
[----:B------:R-:W-:Y:S02]  /*0b90*/  IMAD.MOV.U32 R10, RZ, RZ, R12 ;  /* 0x000000ffff0a7224 */ /* 0x000fe400078e000c */
[----:B------:R-:W-:-:S04]  /*0ba0*/  IMAD.MOV.U32 R11, RZ, RZ, 0x0 ;  /* 0x00000000ff0b7424 */ /* 0x000fc800078e00ff */
[----:B------:R-:W-:Y:S05]  /*0bb0*/  RET.REL.NODEC R10 `(_Z12ddpm_denoisePfS_S_fff) ;  /* 0xfffffff40a107950 */ /* 0x000fea0003c3ffff */
        .weak           $__internal_2_$__cuda_sm3x_div_rn_noftz_f32_slowpath
        .type           $__internal_2_$__cuda_sm3x_div_rn_noftz_f32_slowpath,@function
        .size           $__internal_2_$__cuda_sm3x_div_rn_noftz_f32_slowpath,(.L_x_27 - $__internal_2_$__cuda_sm3x_div_rn_noftz_f32_slowpath)
$__internal_2_$__cuda_sm3x_div_rn_noftz_f32_slowpath:
[----:B------:R-:W-:Y:S01]  /*0bc0*/  SHF.R.U32.HI R11, RZ, 0x17, R3 ;  /* 0x00000017ff0b7819 */ /* 0x000fe20000011603 */
[--C-:B------:R-:W-:Y:S01]  /*0bd0*/  IMAD.MOV.U32 R13, RZ, RZ, R0.reuse ;  /* 0x000000ffff0d7224 */ /* 0x100fe200078e0000 */
[----:B------:R-:W-:Y:S02]  /*0be0*/  SHF.R.U32.HI R10, RZ, 0x17, R0 ;  /* 0x00000017ff0a7819 */ /* 0x000fe40000011600 */
[----:B------:R-:W-:Y:S02]  /*0bf0*/  LOP3.LUT R11, R11, 0xff, RZ, 0xc0, !PT ;  /* 0x000000ff0b0b7812 */ /* 0x000fe400078ec0ff */
[----:B------:R-:W-:-:S03]  /*0c00*/  LOP3.LUT R12, R10, 0xff, RZ, 0xc0, !PT ;  /* 0x000000ff0a0c7812 */ /* 0x000fc600078ec0ff */
[----:B------:R-:W-:Y:S01]  /*0c10*/  VIADD R15, R11, 0xffffffff ;  /* 0xffffffff0b0f7836 */ /* 0x000fe20000000000 */
[----:B------:R-:W-:-:S04]  /*0c20*/  IADD3 R14, PT, PT, R12, -0x1, RZ ;  /* 0xffffffff0c0e7810 */ /* 0x000fc80007ffe0ff */
[----:B------:R-:W-:-:S04]  /*0c30*/  ISETP.GT.U32.AND P0, PT, R15, 0xfd, PT ;  /* 0x000000fd0f00780c */ /* 0x000fc80003f04070 */
[----:B------:R-:W-:-:S13]  /*0c40*/  ISETP.GT.U32.OR P0, PT, R14, 0xfd, P0 ;  /* 0x000000fd0e00780c */ /* 0x000fda0000704470 */
[----:B------:R-:W-:Y:S01]  /*0c50*/  @!P0 IMAD.MOV.U32 R10, RZ, RZ, RZ ;  /* 0x000000ffff0a8224 */ /* 0x000fe200078e00ff */
[----:B------:R-:W-:Y:S06]  /*0c60*/  @!P0 BRA `(.L_x_13) ;  /* 0x00000000005c8947 */ /* 0x000fec0003800000 */
[----:B------:R-:W-:Y:S02]  /*0c70*/  FSETP.GTU.FTZ.AND P1, PT, |R3|, +INF , PT ;  /* 0x7f8000000300780b */ /* 0x000fe40003f3c200 */
[----:B------:R-:W-:-:S04]  /*0c80*/  FSETP.GTU.FTZ.AND P0, PT, |R0|, +INF , PT ;  /* 0x7f8000000000780b */ /* 0x000fc80003f1c200 */
[----:B------:R-:W-:-:S13]  /*0c90*/  PLOP3.LUT P0, PT, P0, P1, PT, 0xf8, 0x8f ;  /* 0x00000000008f781c */ /* 0x000fda0000703f70 */
[----:B------:R-:W-:Y:S05]  /*0ca0*/  @P0 BRA `(.L_x_14) ;  /* 0x0000000400440947 */ /* 0x000fea0003800000 */
[----:B------:R-:W-:-:S13]  /*0cb0*/  LOP3.LUT P0, RZ, R3, 0x7fffffff, R13, 0xc8, !PT ;  /* 0x7fffffff03ff7812 */ /* 0x000fda000780c80d */
[----:B------:R-:W-:Y:S05]  /*0cc0*/  @!P0 BRA `(.L_x_15) ;  /* 0x0000000400348947 */ /* 0x000fea0003800000 */
[C---:B------:R-:W-:Y:S02]  /*0cd0*/  FSETP.NEU.FTZ.AND P2, PT, |R0|.reuse, +INF , PT ;  /* 0x7f8000000000780b */ /* 0x040fe40003f5d200 */
[----:B------:R-:W-:Y:S02]  /*0ce0*/  FSETP.NEU.FTZ.AND P1, PT, |R3|, +INF , PT ;  /* 0x7f8000000300780b */ /* 0x000fe40003f3d200 */
[----:B------:R-:W-:-:S11]  /*0cf0*/  FSETP.NEU.FTZ.AND P0, PT, |R0|, +INF , PT ;  /* 0x7f8000000000780b */ /* 0x000fd60003f1d200 */
[----:B------:R-:W-:Y:S05]  /*0d00*/  @!P1 BRA !P2, `(.L_x_15) ;  /* 0x0000000400249947 */ /* 0x000fea0005000000 */
[----:B------:R-:W-:-:S04]  /*0d10*/  LOP3.LUT P2, RZ, R13, 0x7fffffff, RZ, 0xc0, !PT ;  /* 0x7fffffff0dff7812 */ /* 0x000fc8000784c0ff */
[----:B------:R-:W-:-:S13]  /*0d20*/  PLOP3.LUT P1, PT, P1, P2, PT, 0x2f, 0xf2 ;  /* 0x0000000000f2781c */ /* 0x000fda0000f24577 */
[----:B------:R-:W-:Y:S05]  /*0d30*/  @P1 BRA `(.L_x_16) ;  /* 0x0000000400101947 */ /* 0x000fea0003800000 */
[----:B------:R-:W-:-:S04]  /*0d40*/  LOP3.LUT P1, RZ, R3, 0x7fffffff, RZ, 0xc0, !PT ;  /* 0x7fffffff03ff7812 */ /* 0x000fc8000782c0ff */
[----:B------:R-:W-:-:S13]  /*0d50*/  PLOP3.LUT P0, PT, P0, P1, PT, 0x2f, 0xf2 ;  /* 0x0000000000f2781c */ /* 0x000fda0000702577 */
[----:B------:R-:W-:Y:S05]  /*0d60*/  @P0 BRA `(.L_x_17) ;  /* 0x0000000000f80947 */ /* 0x000fea0003800000 */
[----:B------:R-:W-:Y:S02]  /*0d70*/  ISETP.GE.AND P0, PT, R14, RZ, PT ;  /* 0x000000ff0e00720c */ /* 0x000fe40003f06270 */
[----:B------:R-:W-:-:S11]  /*0d80*/  ISETP.GE.AND P1, PT, R15, RZ, PT ;  /* 0x000000ff0f00720c */ /* 0x000fd60003f26270 */
[----:B------:R-:W-:Y:S01]  /*0d90*/  @P0 IMAD.MOV.U32 R10, RZ, RZ, RZ ;  /* 0x000000ffff0a0224 */ /* 0x000fe200078e00ff */
[----:B------:R-:W-:Y:S01]  /*0da0*/  @!P0 MOV R10, 0xffffffc0 ;  /* 0xffffffc0000a8802 */ /* 0x000fe20000000f00 */
[----:B------:R-:W-:Y:S01]  /*0db0*/  @!P0 FFMA R13, R0, 1.84467440737095516160e+19, RZ ;  /* 0x5f800000000d8823 */ /* 0x000fe200000000ff */
[----:B------:R-:W-:-:S03]  /*0dc0*/  @!P1 FFMA R3, R3, 1.84467440737095516160e+19, RZ ;  /* 0x5f80000003039823 */ /* 0x000fc600000000ff */
[----:B------:R-:W-:-:S07]  /*0dd0*/  @!P1 VIADD R10, R10, 0x40 ;  /* 0x000000400a0a9836 */ /* 0x000fce0000000000 */
.L_x_13:
[----:B------:R-:W-:Y:S01]  /*0de0*/  LEA R0, R11, 0xc0800000, 0x17 ;  /* 0xc08000000b007811 */ /* 0x000fe200078eb8ff */
[----:B------:R-:W-:-:S04]  /*0df0*/  VIADD R12, R12, 0xffffff81 ;  /* 0xffffff810c0c7836 */ /* 0x000fc80000000000 */
[----:B------:R-:W-:Y:S01]  /*0e00*/  IMAD.IADD R3, R3, 0x1, -R0 ;  /* 0x0000000103037824 */ /* 0x000fe200078e0a00 */
[C---:B------:R-:W-:Y:S01]  /*0e10*/  IADD3 R11, PT, PT, R12.reuse, 0x7f, -R11 ;  /* 0x0000007f0c0b7810 */ /* 0x040fe20007ffe80b */
[----:B------:R-:W-:Y:S02]  /*0e20*/  IMAD R0, R12, -0x800000, R13 ;  /* 0xff8000000c007824 */ /* 0x000fe400078e020d */
[----:B------:R-:W0:Y:S01]  /*0e30*/  MUFU.RCP R14, R3 ;  /* 0x00000003000e7308 */ /* 0x000e220000001000 */
[----:B------:R-:W-:Y:S01]  /*0e40*/  FADD.FTZ R15, -R3, -RZ ;  /* 0x800000ff030f7221 */ /* 0x000fe20000010100 */
[----:B------:R-:W-:-:S03]  /*0e50*/  IADD3 R11, PT, PT, R11, R10, RZ ;  /* 0x0000000a0b0b7210 */ /* 0x000fc60007ffe0ff */
[----:B0-----:R-:W-:-:S04]  /*0e60*/  FFMA R17, R14, R15, 1 ;  /* 0x3f8000000e117423 */ /* 0x001fc8000000000f */
[----:B------:R-:W-:-:S04]  /*0e70*/  FFMA R16, R14, R17, R14 ;  /* 0x000000110e107223 */ /* 0x000fc8000000000e */
[----:B------:R-:W-:-:S04]  /*0e80*/  FFMA R13, R0, R16, RZ ;  /* 0x00000010000d7223 */ /* 0x000fc800000000ff */
[----:B------:R-:W-:-:S04]  /*0e90*/  FFMA R14, R15, R13, R0 ;  /* 0x0000000d0f0e7223 */ /* 0x000fc80000000000 */
[----:B------:R-:W-:-:S04]  /*0ea0*/  FFMA R13, R16, R14, R13 ;  /* 0x0000000e100d7223 */ /* 0x000fc8000000000d */
[----:B------:R-:W-:-:S04]  /*0eb0*/  FFMA R14, R15, R13, R0 ;  /* 0x0000000d0f0e7223 */ /* 0x000fc80000000000 */
[----:B------:R-:W-:-:S05]  /*0ec0*/  FFMA R0, R16, R14, R13 ;  /* 0x0000000e10007223 */ /* 0x000fca000000000d */
[----:B------:R-:W-:-:S04]  /*0ed0*/  SHF.R.U32.HI R3, RZ, 0x17, R0 ;  /* 0x00000017ff037819 */ /* 0x000fc80000011600 */
[----:B------:R-:W-:-:S05]  /*0ee0*/  LOP3.LUT R3, R3, 0xff, RZ, 0xc0, !PT ;  /* 0x000000ff03037812 */ /* 0x000fca00078ec0ff */
[----:B------:R-:W-:-:S04]  /*0ef0*/  IMAD.IADD R15, R3, 0x1, R11 ;  /* 0x00000001030f7824 */ /* 0x000fc800078e020b */
[----:B------:R-:W-:-:S05]  /*0f00*/  VIADD R3, R15, 0xffffffff ;  /* 0xffffffff0f037836 */ /* 0x000fca0000000000 */
[----:B------:R-:W-:-:S13]  /*0f10*/  ISETP.GE.U32.AND P0, PT, R3, 0xfe, PT ;  /* 0x000000fe0300780c */ /* 0x000fda0003f06070 */
[----:B------:R-:W-:Y:S05]  /*0f20*/  @!P0 BRA `(.L_x_18) ;  /* 0x0000000000808947 */ /* 0x000fea0003800000 */
[----:B------:R-:W-:-:S13]  /*0f30*/  ISETP.GT.AND P0, PT, R15, 0xfe, PT ;  /* 0x000000fe0f00780c */ /* 0x000fda0003f04270 */
[----:B------:R-:W-:Y:S05]  /*0f40*/  @P0 BRA `(.L_x_19) ;  /* 0x00000000006c0947 */ /* 0x000fea0003800000 */
[----:B------:R-:W-:-:S13]  /*0f50*/  ISETP.GE.AND P0, PT, R15, 0x1, PT ;  /* 0x000000010f00780c */ /* 0x000fda0003f06270 */
[----:B------:R-:W-:Y:S05]  /*0f60*/  @P0 BRA `(.L_x_20) ;  /* 0x0000000000980947 */ /* 0x000fea0003800000 */
[----:B------:R-:W-:Y:S02]  /*0f70*/  ISETP.GE.AND P0, PT, R15, -0x18, PT ;  /* 0xffffffe80f00780c */ /* 0x000fe40003f06270 */
[----:B------:R-:W-:-:S11]  /*0f80*/  LOP3.LUT R0, R0, 0x80000000, RZ, 0xc0, !PT ;  /* 0x8000000000007812 */ /* 0x000fd600078ec0ff */
[----:B------:R-:W-:Y:S05]  /*0f90*/  @!P0 BRA `(.L_x_20) ;  /* 0x00000000008c8947 */ /* 0x000fea0003800000 */
[CCC-:B------:R-:W-:Y:S01]  /*0fa0*/  FFMA.RZ R3, R16.reuse, R14.reuse, R13.reuse ;  /* 0x0000000e10037223 */ /* 0x1c0fe2000000c00d */
[C---:B------:R-:W-:Y:S01]  /*0fb0*/  IADD3 R12, PT, PT, R15.reuse, 0x20, RZ ;  /* 0x000000200f0c7810 */ /* 0x040fe20007ffe0ff */
[CCC-:B------:R-:W-:Y:S01]  /*0fc0*/  FFMA.RM R10, R16.reuse, R14.reuse, R13.reuse ;  /* 0x0000000e100a7223 */ /* 0x1c0fe2000000400d */
[----:B------:R-:W-:Y:S02]  /*0fd0*/  ISETP.NE.AND P2, PT, R15, RZ, PT ;  /* 0x000000ff0f00720c */ /* 0x000fe40003f45270 */
[----:B------:R-:W-:Y:S01]  /*0fe0*/  LOP3.LUT R11, R3, 0x7fffff, RZ, 0xc0, !PT ;  /* 0x007fffff030b7812 */ /* 0x000fe200078ec0ff */
[----:B------:R-:W-:Y:S01]  /*0ff0*/  FFMA.RP R3, R16, R14, R13 ;  /* 0x0000000e10037223 */ /* 0x000fe2000000800d */
[----:B------:R-:W-:Y:S01]  /*1000*/  IMAD.MOV R13, RZ, RZ, -R15 ;  /* 0x000000ffff0d7224 */ /* 0x000fe200078e0a0f */
[----:B------:R-:W-:Y:S02]  /*1010*/  ISETP.NE.AND P1, PT, R15, RZ, PT ;  /* 0x000000ff0f00720c */ /* 0x000fe40003f25270 */
[----:B------:R-:W-:-:S02]  /*1020*/  LOP3.LUT R11, R11, 0x800000, RZ, 0xfc, !PT ;  /* 0x008000000b0b7812 */ /* 0x000fc400078efcff */
[----:B------:R-:W-:Y:S02]  /*1030*/  FSETP.NEU.FTZ.AND P0, PT, R3, R10, PT ;  /* 0x0000000a0300720b */ /* 0x000fe40003f1d000 */
[----:B------:R-:W-:Y:S02]  /*1040*/  SHF.L.U32 R12, R11, R12, RZ ;  /* 0x0000000c0b0c7219 */ /* 0x000fe400000006ff */
[----:B------:R-:W-:Y:S02]  /*1050*/  SEL R10, R13, RZ, P2 ;  /* 0x000000ff0d0a7207 */ /* 0x000fe40001000000 */
[----:B------:R-:W-:Y:S02]  /*1060*/  ISETP.NE.AND P1, PT, R12, RZ, P1 ;  /* 0x000000ff0c00720c */ /* 0x000fe40000f25270 */
[----:B------:R-:W-:Y:S02]  /*1070*/  SHF.R.U32.HI R10, RZ, R10, R11 ;  /* 0x0000000aff0a7219 */ /* 0x000fe4000001160b */
[----:B------:R-:W-:-:S02]  /*1080*/  PLOP3.LUT P0, PT, P0, P1, PT, 0xf8, 0x8f ;  /* 0x00000000008f781c */ /* 0x000fc40000703f70 */
[----:B------:R-:W-:Y:S02]  /*1090*/  SHF.R.U32.HI R12, RZ, 0x1, R10 ;  /* 0x00000001ff0c7819 */ /* 0x000fe4000001160a */
[----:B------:R-:W-:-:S04]  /*10a0*/  SEL R3, RZ, 0x1, !P0 ;  /* 0x00000001ff037807 */ /* 0x000fc80004000000 */
[----:B------:R-:W-:-:S04]  /*10b0*/  LOP3.LUT R3, R3, 0x1, R12, 0xf8, !PT ;  /* 0x0000000103037812 */ /* 0x000fc800078ef80c */
[----:B------:R-:W-:-:S05]  /*10c0*/  LOP3.LUT R3, R3, R10, RZ, 0xc0, !PT ;  /* 0x0000000a03037212 */ /* 0x000fca00078ec0ff */
[----:B------:R-:W-:-:S05]  /*10d0*/  IMAD.IADD R3, R12, 0x1, R3 ;  /* 0x000000010c037824 */ /* 0x000fca00078e0203 */
[----:B------:R-:W-:Y:S01]  /*10e0*/  LOP3.LUT R0, R3, R0, RZ, 0xfc, !PT ;  /* 0x0000000003007212 */ /* 0x000fe200078efcff */
[----:B------:R-:W-:Y:S06]  /*10f0*/  BRA `(.L_x_20) ;  /* 0x0000000000347947 */ /* 0x000fec0003800000 */
.L_x_19:
[----:B------:R-:W-:-:S04]  /*1100*/  LOP3.LUT R0, R0, 0x80000000, RZ, 0xc0, !PT ;  /* 0x8000000000007812 */ /* 0x000fc800078ec0ff */
[----:B------:R-:W-:Y:S01]  /*1110*/  LOP3.LUT R0, R0, 0x7f800000, RZ, 0xfc, !PT ;  /* 0x7f80000000007812 */ /* 0x000fe200078efcff */
[----:B------:R-:W-:Y:S06]  /*1120*/  BRA `(.L_x_20) ;  /* 0x0000000000287947 */ /* 0x000fec0003800000 */
.L_x_18:
[----:B------:R-:W-:Y:S01]  /*1130*/  LEA R0, R11, R0, 0x17 ;  /* 0x000000000b007211 */ /* 0x000fe200078eb8ff */
[----:B------:R-:W-:Y:S06]  /*1140*/  BRA `(.L_x_20) ;  /* 0x0000000000207947 */ /* 0x000fec0003800000 */
.L_x_17:
[----:B------:R-:W-:-:S04]  /*1150*/  LOP3.LUT R0, R3, 0x80000000, R13, 0x48, !PT ;  /* 0x8000000003007812 */ /* 0x000fc800078e480d */
[----:B------:R-:W-:Y:S01]  /*1160*/  LOP3.LUT R0, R0, 0x7f800000, RZ, 0xfc, !PT ;  /* 0x7f80000000007812 */ /* 0x000fe200078efcff */
[----:B------:R-:W-:Y:S06]  /*1170*/  BRA `(.L_x_20) ;  /* 0x0000000000147947 */ /* 0x000fec0003800000 */
.L_x_16:
[----:B------:R-:W-:Y:S01]  /*1180*/  LOP3.LUT R0, R3, 0x80000000, R13, 0x48, !PT ;  /* 0x8000000003007812 */ /* 0x000fe200078e480d */
[----:B------:R-:W-:Y:S06]  /*1190*/  BRA `(.L_x_20) ;  /* 0x00000000000c7947 */ /* 0x000fec0003800000 */
.L_x_15:
[----:B------:R-:W0:Y:S01]  /*11a0*/  MUFU.RSQ R0, -QNAN ;  /* 0xffc0000000007908 */ /* 0x000e220000001400 */
[----:B------:R-:W-:Y:S05]  /*11b0*/  BRA `(.L_x_20) ;  /* 0x0000000000047947 */ /* 0x000fea0003800000 */
.L_x_14:
[----:B------:R-:W-:-:S07]  /*11c0*/  FADD.FTZ R0, R0, R3 ;  /* 0x0000000300007221 */ /* 0x000fce0000010000 */
.L_x_20:
[----:B------:R-:W-:-:S04]  /*11d0*/  IMAD.MOV.U32 R3, RZ, RZ, 0x0 ;  /* 0x00000000ff037424 */ /* 0x000fc800078e00ff */
[----:B0-----:R-:W-:Y:S05]  /*11e0*/  RET.REL.NODEC R2 `(_Z12ddpm_denoisePfS_S_fff) ;  /* 0xffffffec02847950 */ /* 0x001fea0003c3ffff */
.L_x_21:
[----:B------:R-:W-:-:S00]  /*11f0*/  BRA `(.L_x_21) ;  /* 0xfffffffc00fc7947 */ /* 0x000fc0000383ffff */
[----:B------:R-:W-:-:S00]  /*1200*/  NOP ;  /* 0x0000000000007918 */ /* 0x000fc00000000000 */
[----:B------:R-:W-:-:S00]  /*1210*/  NOP ;  /* 0x0000000000007918 */ /* 0x000fc00000000000 */
[----:B------:R-:W-:-:S00]  /*1220*/  NOP ;  /* 0x0000000000007918 */ /* 0x000fc00000000000 */
[----:B------:R-:W-:-:S00]  /*1230*/  NOP ;  /* 0x0000000000007918 */ /* 0x000fc00000000000 */
[----:B------:R-:W-:-:S00]  /*1240*/  NOP ;  /* 0x0000000000007918 */ /* 0x000fc00000000000 */
[----:B------:R-:W-:-:S00]  /*1250*/  NOP ;  /* 0x0000000000007918 */ /* 0x000fc00000000000 */
[----:B------:R-:W-:-:S00]  /*1260*/  NOP ;  /* 0x0000000000007918 */ /* 0x000fc00000000000 */
[----:B------:R-:W-:-:S00]  /*1270*/  NOP ;  /* 0x0000000000007918 */ /* 0x000fc00000000000 */
.L_x_27:


//--------------------- .text._Z4ddpmPfS_S_ff     --------------------------
	.section	.text._Z4ddpmPfS_S_ff,"ax",@progbits
	.align	128
        .global         _Z4ddpmPfS_S_ff
        .type           _Z4ddpmPfS_S_ff,@function
        .size           _Z4ddpmPfS_S_ff,(.L_x_29 - _Z4ddpmPfS_S_ff)
        .other          _Z4ddpmPfS_S_ff,@"STO_CUDA_ENTRY STV_DEFAULT"
_Z4ddpmPfS_S_ff:
.text._Z4ddpmPfS_S_ff:
        /* <DEDUP_REMOVED lines=9> */
[----:B------:R-:W3:Y:S01]  /*0090*/  S2R R11, SR_CTAID.Z ;  /* 0x00000000000b7919 */ /* 0x000ee20000002700 */
[----:B0-----:R-:W-:-:S05]  /*00a0*/  IMAD R0, R3, UR4, R8 ;  /* 0x0000000403007c24 */ /* 0x001fca000f8e0208 */
[----:B------:R-:W-:Y:S01]  /*00b0*/  ISETP.GE.AND P0, PT, R0, 0x64, PT ;  /* 0x000000640000780c */ /* 0x000fe20003f06270 */
[----:B-1----:R-:W-:-:S05]  /*00c0*/  IMAD R2, R5, UR5, R10 ;  /* 0x0000000505027c24 */ /* 0x002fca000f8e020a */
[----:B------:R-:W-:-:S13]  /*00d0*/  ISETP.LT.U32.AND P0, PT, R2, 0x64, !P0 ;  /* 0x000000640200780c */ /* 0x000fda0004701070 */
[----:B--23--:R-:W-:Y:S05]  /*00e0*/  @!P0 BRA `(.L_x_23) ;  /* 0x00000000004c8947 */ /* 0x00cfea0003800000 */
[----:B------:R-:W0:Y:S01]  /*00f0*/  LDC.64 R4, c[0x0][0x388] ;  /* 0x0000e200ff047b82 */ /* 0x000e220000000a00 */
[----:B------:R-:W-:-:S04]  /*0100*/  IMAD R3, R11, 0x2710, R0 ;  /* 0x000027100b037824 */ /* 0x000fc800078e0200 */
[----:B------:R-:W-:-:S03]  /*0110*/  IMAD R3, R2, 0x64, R3 ;  /* 0x0000006402037824 */ /* 0x000fc600078e0203 */
[----:B------:R-:W1:Y:S01]  /*0120*/  LDC.64 R6, c[0x0][0x380] ;  /* 0x0000e000ff067b82 */ /* 0x000e620000000a00 */
[----:B0-----:R-:W-:-:S06]  /*0130*/  IMAD.WIDE R4, R3, 0x4, R4 ;  /* 0x0000000403047825 */ /* 0x001fcc00078e0204 */
[----:B------:R-:W2:Y:S01]  /*0140*/  LDG.E R4, desc[UR8][R4.64] ;  /* 0x0000000804047981 */ /* 0x000ea2000c1e1900 */
[----:B-1----:R-:W-:-:S06]  /*0150*/  IMAD.WIDE R6, R3, 0x4, R6 ;  /* 0x0000000403067825 */ /* 0x002fcc00078e0206 */
[----:B------:R-:W3:Y:S01]  /*0160*/  LDG.E R6, desc[UR8][R6.64] ;  /* 0x0000000806067981 */ /* 0x000ee2000c1e1900 */
[----:B------:R-:W0:Y:S01]  /*0170*/  S2UR UR6, SR_CgaCtaId ;  /* 0x00000000000679c3 */ /* 0x000e220000008800 */
[----:B------:R-:W-:Y:S01]  /*0180*/  UMOV UR4, 0x400 ;  /* 0x0000040000047882 */ /* 0x000fe20000000000 */
[----:B------:R-:W-:Y:S01]  /*0190*/  LEA R3, R11, R8, 0x8 ;  /* 0x000000080b037211 */ /* 0x000fe200078e40ff */
[----:B------:R-:W-:-:S03]  /*01a0*/  UIADD3 UR5, UPT, UPT, UR4, 0xc00, URZ ;  /* 0x00000c0004057890 */ /* 0x000fc6000fffe0ff */
[----:B------:R-:W-:Y:S01]  /*01b0*/  LEA R3, R10, R3, 0x4 ;  /* 0x000000030a037211 */ /* 0x000fe200078e20ff */
[----:B0-----:R-:W-:Y:S02]  /*01c0*/  ULEA UR4, UR6, UR4, 0x18 ;  /* 0x0000000406047291 */ /* 0x001fe4000f8ec0ff */
[----:B------:R-:W-:-:S04]  /*01d0*/  ULEA UR5, UR6, UR5, 0x18 ;  /* 0x0000000506057291 */ /* 0x000fc8000f8ec0ff */
[C---:B------:R-:W-:Y:S02]  /*01e0*/  LEA R9, R3.reuse, UR4, 0x2 ;  /* 0x0000000403097c11 */ /* 0x040fe4000f8e10ff */
[----:B------:R-:W-:-:S03]  /*01f0*/  LEA R3, R3, UR5, 0x2 ;  /* 0x0000000503037c11 */ /* 0x000fc6000f8e10ff */
[----:B--2---:R0:W-:Y:S04]  /*0200*/  STS [R9], R4 ;  /* 0x0000000409007388 */ /* 0x0041e80000000800 */
[----:B---3--:R0:W-:Y:S02]  /*0210*/  STS [R3], R6 ;  /* 0x0000000603007388 */ /* 0x0081e40000000800 */
.L_x_23:
[----:B------:R-:W-:Y:S05]  /*0220*/  BSYNC.RECONVERGENT B0 ;  /* 0x0000000000007941 */ /* 0x000fea0003800200 */
.L_x_22:
[----:B------:R-:W-:Y:S06]  /*0230*/  BAR.SYNC.DEFER_BLOCKING 0x0 ;  /* 0x0000000000007b1d */ /* 0x000fec0000010000 */
[----:B------:R-:W-:Y:S05]  /*0240*/  @!P0 EXIT ;  /* 0x000000000000894d */ /* 0x000fea0003800000 */
[----:B------:R-:W1:Y:S01]  /*0250*/  S2UR UR5, SR_CgaCtaId ;  /* 0x00000000000579c3 */ /* 0x000e620000008800 */
[----:B------:R-:W-:Y:S01]  /*0260*/  UMOV UR4, 0x400 ;  /* 0x0000040000047882 */ /* 0x000fe20000000000 */
[C---:B0-----:R-:W-:Y:S01]  /*0270*/  LEA R3, R11.reuse, R8, 0x8 ;  /* 0x000000080b037211 */ /* 0x041fe200078e40ff */
[----:B------:R-:W-:Y:S01]  /*0280*/  UIADD3 UR6, UPT, UPT, UR4, 0xc00, URZ ;  /* 0x00000c0004067890 */ /* 0x000fe2000fffe0ff */
[----:B------:R-:W-:Y:S02]  /*0290*/  IMAD R11, R11, 0x2710, R0 ;  /* 0x000027100b0b7824 */ /* 0x000fe400078e0200 */
[----:B------:R-:W-:Y:S02]  /*02a0*/  LEA R3, R10, R3, 0x4 ;  /* 0x000000030a037211 */ /* 0x000fe400078e20ff */
[----:B------:R-:W0:Y:S01]  /*02b0*/  LDC.64 R4, c[0x0][0x390] ;  /* 0x0000e400ff047b82 */ /* 0x000e220000000a00 */
[----:B------:R-:W-:Y:S01]  /*02c0*/  IMAD R11, R2, 0x64, R11 ;  /* 0x00000064020b7824 */ /* 0x000fe200078e020b */
[----:B-1----:R-:W-:-:S02]  /*02d0*/  ULEA UR6, UR5, UR6, 0x18 ;  /* 0x0000000605067291 */ /* 0x002fc4000f8ec0ff */
[----:B------:R-:W-:-:S04]  /*02e0*/  ULEA UR4, UR5, UR4, 0x18 ;  /* 0x0000000405047291 */ /* 0x000fc8000f8ec0ff */
[C---:B------:R-:W-:Y:S02]  /*02f0*/  LEA R8, R3.reuse, UR6, 0x2 ;  /* 0x0000000603087c11 */ /* 0x040fe4000f8e10ff */
[----:B------:R-:W-:-:S03]  /*0300*/  LEA R6, R3, UR4, 0x2 ;  /* 0x0000000403067c11 */ /* 0x000fc6000f8e10ff */
[----:B------:R-:W1:Y:S02]  /*0310*/  LDS R3, [R8] ;  /* 0x0000000008037984 */ /* 0x000e640000000800 */
[----:B------:R-:W1:Y:S02]  /*0320*/  LDCU.64 UR4, c[0x0][0x398] ;  /* 0x00007300ff0477ac */ /* 0x000e640008000a00 */
[----:B------:R-:W2:Y:S01]  /*0330*/  LDS R6, [R6] ;  /* 0x0000000006067984 */ /* 0x000ea20000000800 */
[----:B-1----:R-:W-:Y:S01]  /*0340*/  FMUL R7, R3, UR4 ;  /* 0x0000000403077c20 */ /* 0x002fe20008400000 */
[----:B0-----:R-:W-:-:S04]  /*0350*/  IMAD.WIDE R2, R11, 0x4, R4 ;  /* 0x000000040b027825 */ /* 0x001fc800078e0204 */
[----:B--2---:R-:W-:-:S05]  /*0360*/  FFMA R7, R6, UR5, R7 ;  /* 0x0000000506077c23 */ /* 0x004fca0008000007 */
[----:B------:R-:W-:Y:S01]  /*0370*/  STG.E desc[UR8][R2.64], R7 ;  /* 0x0000000702007986 */ /* 0x000fe2000c101908 */
[----:B------:R-:W-:Y:S05]  /*0380*/  EXIT ;  /* 0x000000000000794d */ /* 0x000fea0003800000 */
.L_x_24:
        /* <DEDUP_REMOVED lines=15> */
.L_x_29:


//--------------------- .nv.shared._Z12ddpm_denoisePfS_S_fff --------------------------
	.section	.nv.shared._Z12ddpm_denoisePfS_S_fff,"aw",@nobits
	.sectionflags	@""
	.align	4
.nv.shared._Z12ddpm_denoisePfS_S_fff:
	.zero		7168


//--------------------- .nv.shared.reserved.0     --------------------------
	.section	.nv.shared.reserved.0,"aw",@nobits
	.weak		__nv_reservedSMEM_offset_0_alias
	.size		__nv_reservedSMEM_offset_0_alias, 0, 64
	.other		__nv_reservedSMEM_offset_0_alias,@"STO_CUDA_RESERVED_SHARED STV_DEFAULT"
__nv_reservedSMEM_offset_0_alias:
	.zero		0
	.zero		64


//--------------------- .nv.shared._Z4ddpmPfS_S_ff --------------------------
	.section	.nv.shared._Z4ddpmPfS_S_ff,"aw",@nobits
	.sectionflags	@""
	.align	4
.nv.shared._Z4ddpmPfS_S_ff:
	.zero		7168


//--------------------- .nv.constant0._Z12ddpm_denoisePfS_S_fff --------------------------
	.section	.nv.constant0._Z12ddpm_denoisePfS_S_fff,"a",@progbits
	.sectionflags	@""
	.align	4
.nv.constant0._Z12ddpm_denoisePfS_S_fff:
	.zero		932


//--------------------- .nv.constant0._Z4ddpmPfS_S_ff --------------------------
	.section	.nv.constant0._Z4ddpmPfS_S_ff,"a",@progbits
	.sectionflags	@""
	.align	4
.nv.constant0._Z4ddpmPfS_S_ff:
	.zero		928


//--------------------- SYMBOLS --------------------------

	.type		.nv.reservedSmem.offset0,@object
	.size		.nv.reservedSmem.offset0,0x4
	.type		.nv.reservedSmem.cap,@object
	.size		.nv.reservedSmem.cap,0x4
